//
// Generated by NVIDIA NVVM Compiler
//
// Compiler Build ID: CL-36424714
// Cuda compilation tools, release 13.0, V13.0.88
// Based on NVVM 20.0.0
//

.version 9.0
.target sm_100
.address_size 64

	// .globl	_Z6reducePii

.visible .entry _Z6reducePii(
	.param .u64 .ptr .align 1 _Z6reducePii_param_0,
	.param .u32 _Z6reducePii_param_1
)
{
	.reg .pred 	%p<3>;
	.reg .b32 	%r<16>;
	.reg .b64 	%rd<7>;

	ld.param.u64 	%rd2, [_Z6reducePii_param_0];
	cvta.to.global.u64 	%rd1, %rd2;
	mov.u32 	%r1, %tid.x;
	mov.u32 	%r15, %ntid.x;
	shl.b32 	%r3, %r1, 1;
	mov.b32 	%r14, 1;
$L__BB0_1:
	setp.ge.u32 	%p1, %r1, %r15;
	@%p1 bra 	$L__BB0_3;
	mul.lo.s32 	%r9, %r3, %r14;
	add.s32 	%r10, %r9, %r14;
	mul.wide.u32 	%rd3, %r10, 4;
	add.s64 	%rd4, %rd1, %rd3;
	ld.global.u32 	%r11, [%rd4];
	mul.wide.u32 	%rd5, %r9, 4;
	add.s64 	%rd6, %rd1, %rd5;
	ld.global.u32 	%r12, [%rd6];
	add.s32 	%r13, %r12, %r11;
	st.global.u32 	[%rd6], %r13;
$L__BB0_3:
	bar.sync 	0;
	shr.u32 	%r6, %r15, 1;
	shl.b32 	%r14, %r14, 1;
	setp.gt.u32 	%p2, %r15, 1;
	mov.u32 	%r15, %r6;
	@%p2 bra 	$L__BB0_1;
	ret;

}


// ===== COMPILED SASS (sm_100) =====

	.target	sm_100

	.elftype	@"ET_EXEC"


//--------------------- .note.nv.tkinfo           --------------------------
	.section	.note.nv.tkinfo,"",@"SHT_NOTE"
	.sectionflags	@"SHF_NOTE_NV_TKINFO"
	.tkinfo
        /*0018*/ 	.word	0x00000002
        /*0030*/ 	.string	""
        /*0030*/ 	.string	"ptxas"
        /*0030*/ 	.string	"Cuda compilation tools, release 13.0, V13.0.88"
        /*0030*/ 	.string	"Build cuda_13.0.r13.0/compiler.36424714_0"
        /*0030*/ 	.string	"-arch sm_100 -m 64 "



//--------------------- .note.nv.cuinfo           --------------------------
	.section	.note.nv.cuinfo,"",@"SHT_NOTE"
	.sectionflags	@"SHF_NOTE_NV_CUINFO"
        /*0018*/ 	.short	0x0002
        /*001a*/ 	.short	0x0064
        /*001c*/ 	.short	0x0082
	.zero		2


//--------------------- .nv.info                  --------------------------
	.section	.nv.info,"",@"SHT_CUDA_INFO"
	.align	4


	//----- nvinfo : EIATTR_REGCOUNT
	.align		4
        /*0000*/ 	.byte	0x04, 0x2f
        /*0002*/ 	.short	(.L_1 - .L_0)
	.align		4
.L_0:
        /*0004*/ 	.word	index@(_Z6reducePii)
        /*0008*/ 	.word	0x0000000c


	//----- nvinfo : EIATTR_FRAME_SIZE
	.align		4
.L_1:
        /*000c*/ 	.byte	0x04, 0x11
        /*000e*/ 	.short	(.L_3 - .L_2)
	.align		4
.L_2:
        /*0010*/ 	.word	index@(_Z6reducePii)
        /*0014*/ 	.word	0x00000000


	//----- nvinfo : EIATTR_MIN_STACK_SIZE
	.align		4
.L_3:
        /*0018*/ 	.byte	0x04, 0x12
        /*001a*/ 	.short	(.L_5 - .L_4)
	.align		4
.L_4:
        /*001c*/ 	.word	index@(_Z6reducePii)
        /*0020*/ 	.word	0x00000000
.L_5:


//--------------------- .nv.compat                --------------------------
	.section	.nv.compat,"",@"SHT_CUDA_COMPAT_INFO"
	.align	4
        /*0000*/ 	.byte	0x02, 0x09, 0x00, 0x00, 0x02, 0x02, 0x01, 0x00, 0x02, 0x05, 0x05, 0x00, 0x03, 0x07, 0x01, 0x01
        /*0010*/ 	.byte	0x02, 0x03, 0x00, 0x00, 0x02, 0x06, 0x01, 0x00, 0x04, 0x0b, 0x08, 0x00, 0x09, 0x00, 0x00, 0x00
        /*0020*/ 	.byte	0x00, 0x00, 0x00, 0x00


//--------------------- .nv.info._Z6reducePii     --------------------------
	.section	.nv.info._Z6reducePii,"",@"SHT_CUDA_INFO"
	.sectionflags	@""
	.align	4


	//----- nvinfo : EIATTR_CUDA_API_VERSION
	.align		4
        /*0000*/ 	.byte	0x04, 0x37
        /*0002*/ 	.short	(.L_7 - .L_6)
.L_6:
        /*0004*/ 	.word	0x00000082


	//----- nvinfo : EIATTR_KPARAM_INFO
	.align		4
.L_7:
        /*0008*/ 	.byte	0x04, 0x17
        /*000a*/ 	.short	(.L_9 - .L_8)
.L_8:
        /*000c*/ 	.word	0x00000000
        /*0010*/ 	.short	0x0001
        /*0012*/ 	.short	0x0008
        /*0014*/ 	.byte	0x00, 0xf0, 0x11, 0x00


	//----- nvinfo : EIATTR_KPARAM_INFO
	.align		4
.L_9:
        /*0018*/ 	.byte	0x04, 0x17
        /*001a*/ 	.short	(.L_11 - .L_10)
.L_10:
        /*001c*/ 	.word	0x00000000
        /*0020*/ 	.short	0x0000
        /*0022*/ 	.short	0x0000
        /*0024*/ 	.byte	0x00, 0xf5, 0x21, 0x00


	//----- nvinfo : EIATTR_SPARSE_MMA_MASK
	.align		4
.L_11:
        /*0028*/ 	.byte	0x03, 0x50
        /*002a*/ 	.short	0x0000


	//----- nvinfo : EIATTR_MAXREG_COUNT
	.align		4
        /*002c*/ 	.byte	0x03, 0x1b
        /*002e*/ 	.short	0x00ff


	//----- nvinfo : EIATTR_NUM_BARRIERS
	.align		4
        /*0030*/ 	.byte	0x02, 0x4c
        /*0032*/ 	.byte	0x01
	.zero		1


	//----- nvinfo : EIATTR_MERCURY_ISA_VERSION
	.align		4
        /*0034*/ 	.byte	0x03, 0x5f
        /*0036*/ 	.short	0x0101


	//----- nvinfo : EIATTR_VRC_CTA_INIT_COUNT
	.align		4
        /*0038*/ 	.byte	0x02, 0x4a
	.zero		1
	.zero		1


	//----- nvinfo : EIATTR_EXIT_INSTR_OFFSETS
	.align		4
        /*003c*/ 	.byte	0x04, 0x1c
        /*003e*/ 	.short	(.L_13 - .L_12)


	//   ....[0]....
.L_12:
        /*0040*/ 	.word	0x00000190


	//----- nvinfo : EIATTR_CRS_STACK_SIZE
	.align		4
.L_13:
        /*0044*/ 	.byte	0x04, 0x1e
        /*0046*/ 	.short	(.L_15 - .L_14)
.L_14:
        /*0048*/ 	.word	0x00000000


	//----- nvinfo : EIATTR_CBANK_PARAM_SIZE
	.align		4
.L_15:
        /*004c*/ 	.byte	0x03, 0x19
        /*004e*/ 	.short	0x000c


	//----- nvinfo : EIATTR_PARAM_CBANK
	.align		4
        /*0050*/ 	.byte	0x04, 0x0a
        /*0052*/ 	.short	(.L_17 - .L_16)
	.align		4
.L_16:
        /*0054*/ 	.word	index@(.nv.constant0._Z6reducePii)
        /*0058*/ 	.short	0x0380
        /*005a*/ 	.short	0x000c


	//----- nvinfo : EIATTR_SW_WAR
	.align		4
.L_17:
        /*005c*/ 	.byte	0x04, 0x36
        /*005e*/ 	.short	(.L_19 - .L_18)
.L_18:
        /*0060*/ 	.word	0x00000008
.L_19:


//--------------------- .nv.callgraph             --------------------------
	.section	.nv.callgraph,"",@"SHT_CUDA_CALLGRAPH"
	.align	4
	.sectionentsize	8
	.align		4
        /*0000*/ 	.word	0x00000000
	.align		4
        /*0004*/ 	.word	0xffffffff
	.align		4
        /*0008*/ 	.word	0x00000000
	.align		4
        /*000c*/ 	.word	0xfffffffe
	.align		4
        /*0010*/ 	.word	0x00000000
	.align		4
        /*0014*/ 	.word	0xfffffffd
	.align		4
        /*0018*/ 	.word	0x00000000
	.align		4
        /*001c*/ 	.word	0xfffffffc


//--------------------- .text._Z6reducePii        --------------------------
	.section	.text._Z6reducePii,"ax",@progbits
	.align	128
        .global         _Z6reducePii
        .type           _Z6reducePii,@function
        .size           _Z6reducePii,(.L_x_4 - _Z6reducePii)
        .other          _Z6reducePii,@"STO_CUDA_ENTRY STV_DEFAULT"
_Z6reducePii:
.text._Z6reducePii:
[----:B------:R-:W-:Y:S01]  /*0000*/  LDC R1, c[0x0][0x37c] ;  /* 0x0000df00ff017b82 */ /* 0x000fe20000000800 */
[----:B------:R-:W0:Y:S07]  /*0010*/  S2R R8, SR_TID.X ;  /* 0x0000000000087919 */ /* 0x000e2e0000002100 */
[----:B------:R-:W1:Y:S01]  /*0020*/  LDC.64 R6, c[0x0][0x380] ;  /* 0x0000e000ff067b82 */ /* 0x000e620000000a00 */
[----:B------:R-:W2:Y:S01]  /*0030*/  LDCU.64 UR8, c[0x0][0x358] ;  /* 0x00006b00ff0877ac */ /* 0x000ea20008000a00 */
[----:B------:R-:W3:Y:S01]  /*0040*/  LDCU UR4, c[0x0][0x360] ;  /* 0x00006c00ff0477ac */ /* 0x000ee20008000800 */
[----:B------:R-:W-:Y:S01]  /*0050*/  UMOV UR6, 0x1 ;  /* 0x0000000100067882 */ /* 0x000fe20000000000 */
[----:B0-23--:R-:W-:-:S07]  /*0060*/  SHF.L.U32 R0, R8, 0x1, RZ ;  /* 0x0000000108007819 */ /* 0x00dfce00000006ff */
.L_x_2:
[----:B------:R-:W-:Y:S01]  /*0070*/  ISETP.GE.U32.AND P0, PT, R8, UR4, PT ;  /* 0x0000000408007c0c */ /* 0x000fe2000bf06070 */
[----:B------:R-:W-:-:S12]  /*0080*/  BSSY.RECONVERGENT B0, `(.L_x_0) ;  /* 0x000000a000007945 */ /* 0x000fd80003800200 */
[----:B0-----:R-:W-:Y:S05]  /*0090*/  @P0 BRA `(.L_x_1) ;  /* 0x0000000000200947 */ /* 0x001fea0003800000 */
[----:B------:R-:W-:-:S05]  /*00a0*/  IMAD R5, R0, UR6, RZ ;  /* 0x0000000600057c24 */ /* 0x000fca000f8e02ff */
[C---:B------:R-:W-:Y:S01]  /*00b0*/  IADD3 R3, PT, PT, R5.reuse, UR6, RZ ;  /* 0x0000000605037c10 */ /* 0x040fe2000fffe0ff */
[----:B-1----:R-:W-:-:S04]  /*00c0*/  IMAD.WIDE.U32 R4, R5, 0x4, R6 ;  /* 0x0000000405047825 */ /* 0x002fc800078e0006 */
[----:B------:R-:W-:Y:S01]  /*00d0*/  IMAD.WIDE.U32 R2, R3, 0x4, R6 ;  /* 0x0000000403027825 */ /* 0x000fe200078e0006 */
[----:B------:R-:W2:Y:S05]  /*00e0*/  LDG.E R9, desc[UR8][R4.64] ;  /* 0x0000000804097981 */ /* 0x000eaa000c1e1900 */
[----:B------:R-:W2:Y:S02]  /*00f0*/  LDG.E R2, desc[UR8][R2.64] ;  /* 0x0000000802027981 */ /* 0x000ea4000c1e1900 */
[----:B--2---:R-:W-:-:S05]  /*0100*/  IADD3 R9, PT, PT, R2, R9, RZ ;  /* 0x0000000902097210 */ /* 0x004fca0007ffe0ff */
[----:B------:R0:W-:Y:S02]  /*0110*/  STG.E desc[UR8][R4.64], R9 ;  /* 0x0000000904007986 */ /* 0x0001e4000c101908 */
.L_x_1:
[----:B------:R-:W-:Y:S05]  /*0120*/  BSYNC.RECONVERGENT B0 ;  /* 0x0000000000007941 */ /* 0x000fea0003800200 */
.L_x_0:
[----:B------:R-:W-:Y:S01]  /*0130*/  BAR.SYNC.DEFER_BLOCKING 0x0 ;  /* 0x0000000000007b1d */ /* 0x000fe20000010000 */
[----:B------:R-:W-:Y:S02]  /*0140*/  UISETP.GT.U32.AND UP0, UPT, UR4, 0x1, UPT ;  /* 0x000000010400788c */ /* 0x000fe4000bf04070 */
[----:B------:R-:W-:Y:S02]  /*0150*/  USHF.R.U32.HI UR5, URZ, 0x1, UR4 ;  /* 0x00000001ff057899 */ /* 0x000fe40008011604 */
[----:B------:R-:W-:-:S05]  /*0160*/  USHF.L.U32 UR6, UR6, 0x1, URZ ;  /* 0x0000000106067899 */ /* 0x000fca00080006ff */
[----:B------:R-:W-:Y:S01]  /*0170*/  UMOV UR4, UR5 ;  /* 0x0000000500047c82 */ /* 0x000fe20008000000 */
[----:B------:R-:W-:Y:S06]  /*0180*/  BRA.U UP0, `(.L_x_2) ;  /* 0xfffffffd00b87547 */ /* 0x000fec000b83ffff */
[----:B------:R-:W-:Y:S05]  /*0190*/  EXIT ;  /* 0x000000000000794d */ /* 0x000fea0003800000 */
.L_x_3:
[----:B------:R-:W-:-:S00]  /*01a0*/  BRA `(.L_x_3) ;  /* 0xfffffffc00fc7947 */ /* 0x000fc0000383ffff */
[----:B------:R-:W-:-:S00]  /*01b0*/  NOP ;  /* 0x0000000000007918 */ /* 0x000fc00000000000 */
        /* <DEDUP_REMOVED lines=12> */
.L_x_4:


//--------------------- .nv.shared.reserved.0     --------------------------
	.section	.nv.shared.reserved.0,"aw",@nobits
	.weak		__nv_reservedSMEM_offset_0_alias
	.size		__nv_reservedSMEM_offset_0_alias, 0, 64
	.other		__nv_reservedSMEM_offset_0_alias,@"STO_CUDA_RESERVED_SHARED STV_DEFAULT"
__nv_reservedSMEM_offset_0_alias:
	.zero		0
	.zero		64


//--------------------- .nv.constant0._Z6reducePii --------------------------
	.section	.nv.constant0._Z6reducePii,"a",@progbits
	.sectionflags	@""
	.align	4
.nv.constant0._Z6reducePii:
	.zero		908


//--------------------- SYMBOLS --------------------------

	.type		.nv.reservedSmem.offset0,@object
	.size		.nv.reservedSmem.offset0,0x4
